//
// Generated by NVIDIA NVVM Compiler
//
// Compiler Build ID: CL-36424714
// Cuda compilation tools, release 13.0, V13.0.88
// Based on NVVM 20.0.0
//

.version 9.0
.target sm_100
.address_size 64

	// .globl	_Z9mseKernelPKfS0_mPf
.extern .shared .align 16 .b8 sdata[];

.visible .entry _Z9mseKernelPKfS0_mPf(
	.param .u64 .ptr .align 1 _Z9mseKernelPKfS0_mPf_param_0,
	.param .u64 .ptr .align 1 _Z9mseKernelPKfS0_mPf_param_1,
	.param .u64 _Z9mseKernelPKfS0_mPf_param_2,
	.param .u64 .ptr .align 1 _Z9mseKernelPKfS0_mPf_param_3
)
{
	.reg .pred 	%p<6>;
	.reg .b32 	%r<13>;
	.reg .b32 	%f<13>;
	.reg .b64 	%rd<12>;

	ld.param.u64 	%rd2, [_Z9mseKernelPKfS0_mPf_param_0];
	ld.param.u64 	%rd3, [_Z9mseKernelPKfS0_mPf_param_1];
	ld.param.u64 	%rd5, [_Z9mseKernelPKfS0_mPf_param_2];
	ld.param.u64 	%rd4, [_Z9mseKernelPKfS0_mPf_param_3];
	mov.u32 	%r6, %ctaid.x;
	mov.u32 	%r12, %ntid.x;
	mov.u32 	%r2, %tid.x;
	mad.lo.s32 	%r7, %r6, %r12, %r2;
	cvt.u64.u32 	%rd1, %r7;
	setp.le.u64 	%p1, %rd5, %rd1;
	mov.f32 	%f12, 0f00000000;
	@%p1 bra 	$L__BB0_2;
	cvta.to.global.u64 	%rd6, %rd2;
	cvta.to.global.u64 	%rd7, %rd3;
	shl.b64 	%rd8, %rd1, 2;
	add.s64 	%rd9, %rd6, %rd8;
	ld.global.nc.f32 	%f4, [%rd9];
	add.s64 	%rd10, %rd7, %rd8;
	ld.global.nc.f32 	%f5, [%rd10];
	sub.f32 	%f6, %f4, %f5;
	mul.f32 	%f12, %f6, %f6;
$L__BB0_2:
	shl.b32 	%r8, %r2, 2;
	mov.u32 	%r9, sdata;
	add.s32 	%r3, %r9, %r8;
	st.shared.f32 	[%r3], %f12;
	bar.sync 	0;
	setp.lt.u32 	%p2, %r12, 2;
	@%p2 bra 	$L__BB0_6;
$L__BB0_3:
	shr.u32 	%r5, %r12, 1;
	setp.ge.u32 	%p3, %r2, %r5;
	@%p3 bra 	$L__BB0_5;
	shl.b32 	%r10, %r5, 2;
	add.s32 	%r11, %r3, %r10;
	ld.shared.f32 	%f7, [%r11];
	ld.shared.f32 	%f8, [%r3];
	add.f32 	%f9, %f7, %f8;
	st.shared.f32 	[%r3], %f9;
$L__BB0_5:
	bar.sync 	0;
	setp.gt.u32 	%p4, %r12, 3;
	mov.u32 	%r12, %r5;
	@%p4 bra 	$L__BB0_3;
$L__BB0_6:
	setp.ne.s32 	%p5, %r2, 0;
	@%p5 bra 	$L__BB0_8;
	ld.shared.f32 	%f10, [sdata];
	cvta.to.global.u64 	%rd11, %rd4;
	atom.global.add.f32 	%f11, [%rd11], %f10;
$L__BB0_8:
	ret;

}


// ===== COMPILED SASS (sm_100) =====

	.target	sm_100

	.elftype	@"ET_EXEC"


//--------------------- .note.nv.tkinfo           --------------------------
	.section	.note.nv.tkinfo,"",@"SHT_NOTE"
	.sectionflags	@"SHF_NOTE_NV_TKINFO"
	.tkinfo
        /*0018*/ 	.word	0x00000002
        /*0030*/ 	.string	""
        /*0030*/ 	.string	"ptxas"
        /*0030*/ 	.string	"Cuda compilation tools, release 13.0, V13.0.88"
        /*0030*/ 	.string	"Build cuda_13.0.r13.0/compiler.36424714_0"
        /*0030*/ 	.string	"-arch sm_100 -m 64 "



//--------------------- .note.nv.cuinfo           --------------------------
	.section	.note.nv.cuinfo,"",@"SHT_NOTE"
	.sectionflags	@"SHF_NOTE_NV_CUINFO"
        /*0018*/ 	.short	0x0002
        /*001a*/ 	.short	0x0064
        /*001c*/ 	.short	0x0082
	.zero		2


//--------------------- .nv.info                  --------------------------
	.section	.nv.info,"",@"SHT_CUDA_INFO"
	.align	4


	//----- nvinfo : EIATTR_REGCOUNT
	.align		4
        /*0000*/ 	.byte	0x04, 0x2f
        /*0002*/ 	.short	(.L_1 - .L_0)
	.align		4
.L_0:
        /*0004*/ 	.word	index@(_Z9mseKernelPKfS0_mPf)
        /*0008*/ 	.word	0x0000000e


	//----- nvinfo : EIATTR_FRAME_SIZE
	.align		4
.L_1:
        /*000c*/ 	.byte	0x04, 0x11
        /*000e*/ 	.short	(.L_3 - .L_2)
	.align		4
.L_2:
        /*0010*/ 	.word	index@(_Z9mseKernelPKfS0_mPf)
        /*0014*/ 	.word	0x00000000


	//----- nvinfo : EIATTR_MIN_STACK_SIZE
	.align		4
.L_3:
        /*0018*/ 	.byte	0x04, 0x12
        /*001a*/ 	.short	(.L_5 - .L_4)
	.align		4
.L_4:
        /*001c*/ 	.word	index@(_Z9mseKernelPKfS0_mPf)
        /*0020*/ 	.word	0x00000000
.L_5:


//--------------------- .nv.compat                --------------------------
	.section	.nv.compat,"",@"SHT_CUDA_COMPAT_INFO"
	.align	4
        /*0000*/ 	.byte	0x02, 0x09, 0x00, 0x00, 0x02, 0x02, 0x01, 0x00, 0x02, 0x05, 0x05, 0x00, 0x03, 0x07, 0x01, 0x01
        /*0010*/ 	.byte	0x02, 0x03, 0x00, 0x00, 0x02, 0x06, 0x01, 0x00, 0x04, 0x0b, 0x08, 0x00, 0x09, 0x00, 0x00, 0x00
        /*0020*/ 	.byte	0x00, 0x00, 0x00, 0x00


//--------------------- .nv.info._Z9mseKernelPKfS0_mPf --------------------------
	.section	.nv.info._Z9mseKernelPKfS0_mPf,"",@"SHT_CUDA_INFO"
	.sectionflags	@""
	.align	4


	//----- nvinfo : EIATTR_CUDA_API_VERSION
	.align		4
        /*0000*/ 	.byte	0x04, 0x37
        /*0002*/ 	.short	(.L_7 - .L_6)
.L_6:
        /*0004*/ 	.word	0x00000082


	//----- nvinfo : EIATTR_KPARAM_INFO
	.align		4
.L_7:
        /*0008*/ 	.byte	0x04, 0x17
        /*000a*/ 	.short	(.L_9 - .L_8)
.L_8:
        /*000c*/ 	.word	0x00000000
        /*0010*/ 	.short	0x0003
        /*0012*/ 	.short	0x0018
        /*0014*/ 	.byte	0x00, 0xf5, 0x21, 0x00


	//----- nvinfo : EIATTR_KPARAM_INFO
	.align		4
.L_9:
        /*0018*/ 	.byte	0x04, 0x17
        /*001a*/ 	.short	(.L_11 - .L_10)
.L_10:
        /*001c*/ 	.word	0x00000000
        /*0020*/ 	.short	0x0002
        /*0022*/ 	.short	0x0010
        /*0024*/ 	.byte	0x00, 0xf0, 0x21, 0x00


	//----- nvinfo : EIATTR_KPARAM_INFO
	.align		4
.L_11:
        /*0028*/ 	.byte	0x04, 0x17
        /*002a*/ 	.short	(.L_13 - .L_12)
.L_12:
        /*002c*/ 	.word	0x00000000
        /*0030*/ 	.short	0x0001
        /*0032*/ 	.short	0x0008
        /*0034*/ 	.byte	0x00, 0xf5, 0x21, 0x00


	//----- nvinfo : EIATTR_KPARAM_INFO
	.align		4
.L_13:
        /*0038*/ 	.byte	0x04, 0x17
        /*003a*/ 	.short	(.L_15 - .L_14)
.L_14:
        /*003c*/ 	.word	0x00000000
        /*0040*/ 	.short	0x0000
        /*0042*/ 	.short	0x0000
        /*0044*/ 	.byte	0x00, 0xf5, 0x21, 0x00


	//----- nvinfo : EIATTR_SPARSE_MMA_MASK
	.align		4
.L_15:
        /*0048*/ 	.byte	0x03, 0x50
        /*004a*/ 	.short	0x0000


	//----- nvinfo : EIATTR_MAXREG_COUNT
	.align		4
        /*004c*/ 	.byte	0x03, 0x1b
        /*004e*/ 	.short	0x00ff


	//----- nvinfo : EIATTR_NUM_BARRIERS
	.align		4
        /*0050*/ 	.byte	0x02, 0x4c
        /*0052*/ 	.byte	0x01
	.zero		1


	//----- nvinfo : EIATTR_MERCURY_ISA_VERSION
	.align		4
        /*0054*/ 	.byte	0x03, 0x5f
        /*0056*/ 	.short	0x0101


	//----- nvinfo : EIATTR_VRC_CTA_INIT_COUNT
	.align		4
        /*0058*/ 	.byte	0x02, 0x4a
	.zero		1
	.zero		1


	//----- nvinfo : EIATTR_EXIT_INSTR_OFFSETS
	.align		4
        /*005c*/ 	.byte	0x04, 0x1c
        /*005e*/ 	.short	(.L_17 - .L_16)


	//   ....[0]....
.L_16:
        /*0060*/ 	.word	0x000002a0


	//   ....[1]....
        /*0064*/ 	.word	0x00000310


	//----- nvinfo : EIATTR_CBANK_PARAM_SIZE
	.align		4
.L_17:
        /*0068*/ 	.byte	0x03, 0x19
        /*006a*/ 	.short	0x0020


	//----- nvinfo : EIATTR_PARAM_CBANK
	.align		4
        /*006c*/ 	.byte	0x04, 0x0a
        /*006e*/ 	.short	(.L_19 - .L_18)
	.align		4
.L_18:
        /*0070*/ 	.word	index@(.nv.constant0._Z9mseKernelPKfS0_mPf)
        /*0074*/ 	.short	0x0380
        /*0076*/ 	.short	0x0020


	//----- nvinfo : EIATTR_SW_WAR
	.align		4
.L_19:
        /*0078*/ 	.byte	0x04, 0x36
        /*007a*/ 	.short	(.L_21 - .L_20)
.L_20:
        /*007c*/ 	.word	0x00000008
.L_21:


//--------------------- .nv.callgraph             --------------------------
	.section	.nv.callgraph,"",@"SHT_CUDA_CALLGRAPH"
	.align	4
	.sectionentsize	8
	.align		4
        /*0000*/ 	.word	0x00000000
	.align		4
        /*0004*/ 	.word	0xffffffff
	.align		4
        /*0008*/ 	.word	0x00000000
	.align		4
        /*000c*/ 	.word	0xfffffffe
	.align		4
        /*0010*/ 	.word	0x00000000
	.align		4
        /*0014*/ 	.word	0xfffffffd
	.align		4
        /*0018*/ 	.word	0x00000000
	.align		4
        /*001c*/ 	.word	0xfffffffc


//--------------------- .text._Z9mseKernelPKfS0_mPf --------------------------
	.section	.text._Z9mseKernelPKfS0_mPf,"ax",@progbits
	.align	128
        .global         _Z9mseKernelPKfS0_mPf
        .type           _Z9mseKernelPKfS0_mPf,@function
        .size           _Z9mseKernelPKfS0_mPf,(.L_x_3 - _Z9mseKernelPKfS0_mPf)
        .other          _Z9mseKernelPKfS0_mPf,@"STO_CUDA_ENTRY STV_DEFAULT"
_Z9mseKernelPKfS0_mPf:
.text._Z9mseKernelPKfS0_mPf:
[----:B------:R-:W-:Y:S01]  /*0000*/  LDC R1, c[0x0][0x37c] ;  /* 0x0000df00ff017b82 */ /* 0x000fe20000000800 */
[----:B------:R-:W0:Y:S07]  /*0010*/  S2R R9, SR_TID.X ;  /* 0x0000000000097919 */ /* 0x000e2e0000002100 */
[----:B------:R-:W0:Y:S01]  /*0020*/  S2UR UR4, SR_CTAID.X ;  /* 0x00000000000479c3 */ /* 0x000e220000002500 */
[----:B------:R-:W1:Y:S07]  /*0030*/  LDCU.64 UR6, c[0x0][0x390] ;  /* 0x00007200ff0677ac */ /* 0x000e6e0008000a00 */
[----:B------:R-:W0:Y:S08]  /*0040*/  LDC R6, c[0x0][0x360] ;  /* 0x0000d800ff067b82 */ /* 0x000e300000000800 */
[----:B------:R-:W2:Y:S08]  /*0050*/  LDC.64 R10, c[0x0][0x388] ;  /* 0x0000e200ff0a7b82 */ /* 0x000eb00000000a00 */
[----:B------:R-:W3:Y:S01]  /*0060*/  LDC.64 R2, c[0x0][0x380] ;  /* 0x0000e000ff027b82 */ /* 0x000ee20000000a00 */
[----:B0-----:R-:W-:-:S05]  /*0070*/  IMAD R0, R6, UR4, R9 ;  /* 0x0000000406007c24 */ /* 0x001fca000f8e0209 */
[----:B-1----:R-:W-:-:S04]  /*0080*/  ISETP.GE.U32.AND P0, PT, R0, UR6, PT ;  /* 0x0000000600007c0c */ /* 0x002fc8000bf06070 */
[----:B------:R-:W-:Y:S01]  /*0090*/  ISETP.GE.U32.AND.EX P0, PT, RZ, UR7, PT, P0 ;  /* 0x00000007ff007c0c */ /* 0x000fe2000bf06100 */
[----:B------:R-:W0:-:S12]  /*00a0*/  LDCU.64 UR6, c[0x0][0x358] ;  /* 0x00006b00ff0677ac */ /* 0x000e180008000a00 */
[----:B------:R-:W-:Y:S01]  /*00b0*/  @!P0 IMAD.SHL.U32 R5, R0, 0x4, RZ ;  /* 0x0000000400058824 */ /* 0x000fe200078e00ff */
[----:B------:R-:W-:-:S04]  /*00c0*/  @!P0 SHF.R.U32.HI R0, RZ, 0x1e, R0 ;  /* 0x0000001eff008819 */ /* 0x000fc80000011600 */
[C---:B--2---:R-:W-:Y:S02]  /*00d0*/  @!P0 IADD3 R4, P2, PT, R5.reuse, R10, RZ ;  /* 0x0000000a05048210 */ /* 0x044fe40007f5e0ff */
[----:B---3--:R-:W-:-:S03]  /*00e0*/  @!P0 IADD3 R2, P1, PT, R5, R2, RZ ;  /* 0x0000000205028210 */ /* 0x008fc60007f3e0ff */
[C---:B------:R-:W-:Y:S02]  /*00f0*/  @!P0 IMAD.X R5, R0.reuse, 0x1, R11, P2 ;  /* 0x0000000100058824 */ /* 0x040fe400010e060b */
[----:B------:R-:W-:-:S04]  /*0100*/  @!P0 IMAD.X R3, R0, 0x1, R3, P1 ;  /* 0x0000000100038824 */ /* 0x000fc800008e0603 */
[----:B0-----:R-:W2:Y:S04]  /*0110*/  @!P0 LDG.E.CONSTANT R5, desc[UR6][R4.64] ;  /* 0x0000000604058981 */ /* 0x001ea8000c1e9900 */
[----:B------:R-:W2:Y:S01]  /*0120*/  @!P0 LDG.E.CONSTANT R2, desc[UR6][R2.64] ;  /* 0x0000000602028981 */ /* 0x000ea2000c1e9900 */
[----:B------:R-:W0:Y:S01]  /*0130*/  S2UR UR5, SR_CgaCtaId ;  /* 0x00000000000579c3 */ /* 0x000e220000008800 */
[----:B------:R-:W-:Y:S01]  /*0140*/  UMOV UR4, 0x400 ;  /* 0x0000040000047882 */ /* 0x000fe20000000000 */
[----:B------:R-:W-:Y:S01]  /*0150*/  ISETP.GE.U32.AND P1, PT, R6, 0x2, PT ;  /* 0x000000020600780c */ /* 0x000fe20003f26070 */
[----:B------:R-:W-:Y:S01]  /*0160*/  IMAD.MOV.U32 R0, RZ, RZ, RZ ;  /* 0x000000ffff007224 */ /* 0x000fe200078e00ff */
[----:B0-----:R-:W-:Y:S01]  /*0170*/  ULEA UR4, UR5, UR4, 0x18 ;  /* 0x0000000405047291 */ /* 0x001fe2000f8ec0ff */
[----:B--2---:R-:W-:-:S04]  /*0180*/  @!P0 FADD R7, R2, -R5 ;  /* 0x8000000502078221 */ /* 0x004fc80000000000 */
[----:B------:R-:W-:Y:S01]  /*0190*/  @!P0 FMUL R0, R7, R7 ;  /* 0x0000000707008220 */ /* 0x000fe20000400000 */
[----:B------:R-:W-:-:S05]  /*01a0*/  LEA R7, R9, UR4, 0x2 ;  /* 0x0000000409077c11 */ /* 0x000fca000f8e10ff */
[----:B------:R0:W-:Y:S01]  /*01b0*/  STS [R7], R0 ;  /* 0x0000000007007388 */ /* 0x0001e20000000800 */
[----:B------:R-:W-:Y:S01]  /*01c0*/  BAR.SYNC.DEFER_BLOCKING 0x0 ;  /* 0x0000000000007b1d */ /* 0x000fe20000010000 */
[----:B------:R-:W-:-:S05]  /*01d0*/  ISETP.NE.AND P0, PT, R9, RZ, PT ;  /* 0x000000ff0900720c */ /* 0x000fca0003f05270 */
[----:B------:R-:W-:Y:S08]  /*01e0*/  @!P1 BRA `(.L_x_0) ;  /* 0x00000000002c9947 */ /* 0x000ff00003800000 */
.L_x_1:
[----:B------:R-:W-:-:S04]  /*01f0*/  SHF.R.U32.HI R4, RZ, 0x1, R6 ;  /* 0x00000001ff047819 */ /* 0x000fc80000011606 */
[----:B------:R-:W-:-:S13]  /*0200*/  ISETP.GE.U32.AND P1, PT, R9, R4, PT ;  /* 0x000000040900720c */ /* 0x000fda0003f26070 */
[----:B0-----:R-:W-:Y:S01]  /*0210*/  @!P1 IMAD R0, R4, 0x4, R7 ;  /* 0x0000000404009824 */ /* 0x001fe200078e0207 */
[----:B------:R-:W-:Y:S05]  /*0220*/  @!P1 LDS R3, [R7] ;  /* 0x0000000007039984 */ /* 0x000fea0000000800 */
[----:B------:R-:W0:Y:S02]  /*0230*/  @!P1 LDS R0, [R0] ;  /* 0x0000000000009984 */ /* 0x000e240000000800 */
[----:B0-----:R-:W-:-:S05]  /*0240*/  @!P1 FADD R2, R0, R3 ;  /* 0x0000000300029221 */ /* 0x001fca0000000000 */
[----:B------:R1:W-:Y:S01]  /*0250*/  @!P1 STS [R7], R2 ;  /* 0x0000000207009388 */ /* 0x0003e20000000800 */
[----:B------:R-:W-:Y:S01]  /*0260*/  BAR.SYNC.DEFER_BLOCKING 0x0 ;  /* 0x0000000000007b1d */ /* 0x000fe20000010000 */
[----:B------:R-:W-:Y:S01]  /*0270*/  ISETP.GT.U32.AND P1, PT, R6, 0x3, PT ;  /* 0x000000030600780c */ /* 0x000fe20003f24070 */
[----:B------:R-:W-:-:S12]  /*0280*/  IMAD.MOV.U32 R6, RZ, RZ, R4 ;  /* 0x000000ffff067224 */ /* 0x000fd800078e0004 */
[----:B-1----:R-:W-:Y:S05]  /*0290*/  @P1 BRA `(.L_x_1) ;  /* 0xfffffffc00d41947 */ /* 0x002fea000383ffff */
.L_x_0:
[----:B------:R-:W-:Y:S05]  /*02a0*/  @P0 EXIT ;  /* 0x000000000000094d */ /* 0x000fea0003800000 */
[----:B------:R-:W1:Y:S01]  /*02b0*/  S2UR UR5, SR_CgaCtaId ;  /* 0x00000000000579c3 */ /* 0x000e620000008800 */
[----:B------:R-:W-:-:S07]  /*02c0*/  UMOV UR4, 0x400 ;  /* 0x0000040000047882 */ /* 0x000fce0000000000 */
[----:B------:R-:W2:Y:S01]  /*02d0*/  LDC.64 R2, c[0x0][0x398] ;  /* 0x0000e600ff027b82 */ /* 0x000ea20000000a00 */
[----:B-1----:R-:W-:-:S09]  /*02e0*/  ULEA UR4, UR5, UR4, 0x18 ;  /* 0x0000000405047291 */ /* 0x002fd2000f8ec0ff */
[----:B------:R-:W2:Y:S04]  /*02f0*/  LDS R5, [UR4] ;  /* 0x00000004ff057984 */ /* 0x000ea80008000800 */
[----:B--2---:R-:W-:Y:S01]  /*0300*/  REDG.E.ADD.F32.FTZ.RN.STRONG.GPU desc[UR6][R2.64], R5 ;  /* 0x00000005020079a6 */ /* 0x004fe2000c12f306 */
[----:B------:R-:W-:Y:S05]  /*0310*/  EXIT ;  /* 0x000000000000794d */ /* 0x000fea0003800000 */
.L_x_2:
[----:B------:R-:W-:-:S00]  /*0320*/  BRA `(.L_x_2) ;  /* 0xfffffffc00fc7947 */ /* 0x000fc0000383ffff */
[----:B------:R-:W-:-:S00]  /*0330*/  NOP ;  /* 0x0000000000007918 */ /* 0x000fc00000000000 */
        /* <DEDUP_REMOVED lines=12> */
.L_x_3:


//--------------------- .nv.shared._Z9mseKernelPKfS0_mPf --------------------------
	.section	.nv.shared._Z9mseKernelPKfS0_mPf,"aw",@nobits
	.sectionflags	@""
	.align	16
	.zero		1024


//--------------------- .nv.shared.reserved.0     --------------------------
	.section	.nv.shared.reserved.0,"aw",@nobits
	.weak		__nv_reservedSMEM_offset_0_alias
	.size		__nv_reservedSMEM_offset_0_alias, 0, 64
	.other		__nv_reservedSMEM_offset_0_alias,@"STO_CUDA_RESERVED_SHARED STV_DEFAULT"
__nv_reservedSMEM_offset_0_alias:
	.zero		0
	.zero		64


//--------------------- .nv.constant0._Z9mseKernelPKfS0_mPf --------------------------
	.section	.nv.constant0._Z9mseKernelPKfS0_mPf,"a",@progbits
	.sectionflags	@""
	.align	4
.nv.constant0._Z9mseKernelPKfS0_mPf:
	.zero		928


//--------------------- SYMBOLS --------------------------

	.type		.nv.reservedSmem.offset0,@object
	.size		.nv.reservedSmem.offset0,0x4
	.type		.nv.reservedSmem.cap,@object
	.size		.nv.reservedSmem.cap,0x4
